//
// Generated by NVIDIA NVVM Compiler
//
// Compiler Build ID: CL-36424714
// Cuda compilation tools, release 13.0, V13.0.88
// Based on NVVM 20.0.0
//

.version 9.0
.target sm_100
.address_size 64

	// .globl	_Z2q1PiS_ii

.visible .entry _Z2q1PiS_ii(
	.param .u64 .ptr .align 1 _Z2q1PiS_ii_param_0,
	.param .u64 .ptr .align 1 _Z2q1PiS_ii_param_1,
	.param .u32 _Z2q1PiS_ii_param_2,
	.param .u32 _Z2q1PiS_ii_param_3
)
{
	.reg .pred 	%p<18>;
	.reg .b32 	%r<19>;
	.reg .b32 	%f<75>;
	.reg .b64 	%rd<9>;

	ld.param.u64 	%rd2, [_Z2q1PiS_ii_param_0];
	ld.param.u64 	%rd1, [_Z2q1PiS_ii_param_1];
	cvta.to.global.u64 	%rd3, %rd2;
	mov.u32 	%r3, %ctaid.x;
	mov.u32 	%r4, %ntid.x;
	mov.u32 	%r5, %tid.x;
	mad.lo.s32 	%r1, %r3, %r4, %r5;
	mul.wide.s32 	%rd4, %r1, 4;
	add.s64 	%rd5, %rd3, %rd4;
	ld.global.u32 	%r2, [%rd5];
	cvt.rn.f32.s32 	%f1, %r2;
	add.s32 	%r6, %r3, 1;
	cvt.rn.f32.u32 	%f2, %r6;
	mul.f32 	%f12, %f2, 0f3F000000;
	cvt.rzi.f32.f32 	%f13, %f12;
	add.f32 	%f14, %f13, %f13;
	sub.f32 	%f15, %f2, %f14;
	abs.f32 	%f3, %f15;
	abs.f32 	%f4, %f1;
	setp.lt.f32 	%p1, %f4, 0f00800000;
	mul.f32 	%f16, %f4, 0f4B800000;
	selp.f32 	%f17, %f16, %f4, %p1;
	selp.f32 	%f18, 0fC1C00000, 0f00000000, %p1;
	mov.b32 	%r7, %f17;
	add.s32 	%r8, %r7, -1060439283;
	and.b32  	%r9, %r8, -8388608;
	sub.s32 	%r10, %r7, %r9;
	mov.b32 	%f19, %r10;
	cvt.rn.f32.s32 	%f20, %r9;
	fma.rn.f32 	%f21, %f20, 0f34000000, %f18;
	add.f32 	%f22, %f19, 0fBF800000;
	add.f32 	%f23, %f19, 0f3F800000;
	rcp.approx.ftz.f32 	%f24, %f23;
	add.f32 	%f25, %f22, %f22;
	mul.f32 	%f26, %f25, %f24;
	mul.f32 	%f27, %f26, %f26;
	sub.f32 	%f28, %f22, %f26;
	add.f32 	%f29, %f28, %f28;
	neg.f32 	%f30, %f26;
	fma.rn.f32 	%f31, %f30, %f22, %f29;
	mul.rn.f32 	%f32, %f24, %f31;
	fma.rn.f32 	%f33, %f27, 0f3A2C32E4, 0f3B52E7DB;
	fma.rn.f32 	%f34, %f33, %f27, 0f3C93BB73;
	fma.rn.f32 	%f35, %f34, %f27, 0f3DF6384F;
	mul.rn.f32 	%f36, %f35, %f27;
	fma.rn.f32 	%f37, %f26, 0f3FB8AA3B, %f21;
	sub.f32 	%f38, %f21, %f37;
	fma.rn.f32 	%f39, %f26, 0f3FB8AA3B, %f38;
	fma.rn.f32 	%f40, %f32, 0f3FB8AA3B, %f39;
	fma.rn.f32 	%f41, %f26, 0f32A55E34, %f40;
	mul.f32 	%f42, %f36, 0f40400000;
	fma.rn.f32 	%f43, %f42, %f32, %f41;
	fma.rn.f32 	%f44, %f36, %f26, %f43;
	add.rn.f32 	%f45, %f37, %f44;
	neg.f32 	%f46, %f37;
	add.rn.f32 	%f47, %f45, %f46;
	neg.f32 	%f48, %f47;
	add.rn.f32 	%f49, %f44, %f48;
	mul.rn.f32 	%f50, %f45, %f2;
	neg.f32 	%f51, %f50;
	fma.rn.f32 	%f52, %f45, %f2, %f51;
	fma.rn.f32 	%f53, %f49, %f2, %f52;
	cvt.rni.f32.f32 	%f54, %f50;
	sub.f32 	%f55, %f50, %f54;
	add.f32 	%f56, %f55, %f53;
	fma.rn.f32 	%f57, %f56, 0f391FCB8E, 0f3AAF85ED;
	fma.rn.f32 	%f58, %f57, %f56, 0f3C1D9856;
	fma.rn.f32 	%f59, %f58, %f56, 0f3D6357BB;
	fma.rn.f32 	%f60, %f59, %f56, 0f3E75FDEC;
	fma.rn.f32 	%f61, %f60, %f56, 0f3F317218;
	fma.rn.f32 	%f62, %f61, %f56, 0f3F800000;
	cvt.rzi.s32.f32 	%r11, %f54;
	setp.gt.f32 	%p2, %f54, 0f00000000;
	selp.b32 	%r12, 0, -2097152000, %p2;
	add.s32 	%r13, %r12, 2130706432;
	mov.b32 	%f63, %r13;
	mul.f32 	%f64, %f62, %f63;
	shl.b32 	%r14, %r11, 23;
	sub.s32 	%r15, %r14, %r12;
	mov.b32 	%f65, %r15;
	mul.f32 	%f66, %f64, %f65;
	abs.f32 	%f67, %f50;
	setp.gt.f32 	%p3, %f67, 0f43180000;
	setp.lt.f32 	%p4, %f50, 0f00000000;
	selp.f32 	%f68, 0f00000000, 0f7F800000, %p4;
	selp.f32 	%f5, %f68, %f66, %p3;
	setp.eq.s32 	%p5, %r2, 1;
	mov.f32 	%f74, 0f3F800000;
	@%p5 bra 	$L__BB0_8;
	setp.num.f32 	%p6, %f4, %f4;
	abs.f32 	%f69, %f2;
	setp.num.f32 	%p7, %f69, %f69;
	and.pred  	%p8, %p6, %p7;
	@%p8 bra 	$L__BB0_3;
	add.rn.f32 	%f74, %f1, %f2;
	bra.uni 	$L__BB0_8;
$L__BB0_3:
	setp.ne.s32 	%p9, %r2, 0;
	setp.neu.f32 	%p10, %f4, 0f7F800000;
	and.pred  	%p11, %p9, %p10;
	@%p11 bra 	$L__BB0_5;
	setp.neu.f32 	%p17, %f3, 0f3F800000;
	add.f32 	%f72, %f1, %f1;
	mov.b32 	%r16, %f72;
	and.b32  	%r17, %r16, 2147483647;
	mov.b32 	%f73, %r17;
	selp.f32 	%f74, %f73, %f72, %p17;
	bra.uni 	$L__BB0_8;
$L__BB0_5:
	setp.eq.s32 	%p12, %r2, -1;
	setp.eq.f32 	%p13, %f69, 0f7F800000;
	and.pred  	%p14, %p12, %p13;
	@%p14 bra 	$L__BB0_8;
	setp.gt.s32 	%p15, %r2, -1;
	mov.f32 	%f74, %f5;
	@%p15 bra 	$L__BB0_8;
	setp.neu.f32 	%p16, %f3, 0f3F800000;
	neg.f32 	%f71, %f5;
	selp.f32 	%f74, %f5, %f71, %p16;
$L__BB0_8:
	cvta.to.global.u64 	%rd6, %rd1;
	cvt.rzi.s32.f32 	%r18, %f74;
	add.s64 	%rd8, %rd6, %rd4;
	st.global.u32 	[%rd8], %r18;
	ret;

}


// ===== COMPILED SASS (sm_100) =====

	.target	sm_100

	.elftype	@"ET_EXEC"


//--------------------- .note.nv.tkinfo           --------------------------
	.section	.note.nv.tkinfo,"",@"SHT_NOTE"
	.sectionflags	@"SHF_NOTE_NV_TKINFO"
	.tkinfo
        /*0018*/ 	.word	0x00000002
        /*0030*/ 	.string	""
        /*0030*/ 	.string	"ptxas"
        /*0030*/ 	.string	"Cuda compilation tools, release 13.0, V13.0.88"
        /*0030*/ 	.string	"Build cuda_13.0.r13.0/compiler.36424714_0"
        /*0030*/ 	.string	"-arch sm_100 -m 64 "



//--------------------- .note.nv.cuinfo           --------------------------
	.section	.note.nv.cuinfo,"",@"SHT_NOTE"
	.sectionflags	@"SHF_NOTE_NV_CUINFO"
        /*0018*/ 	.short	0x0002
        /*001a*/ 	.short	0x0064
        /*001c*/ 	.short	0x0082
	.zero		2


//--------------------- .nv.info                  --------------------------
	.section	.nv.info,"",@"SHT_CUDA_INFO"
	.align	4


	//----- nvinfo : EIATTR_REGCOUNT
	.align		4
        /*0000*/ 	.byte	0x04, 0x2f
        /*0002*/ 	.short	(.L_1 - .L_0)
	.align		4
.L_0:
        /*0004*/ 	.word	index@(_Z2q1PiS_ii)
        /*0008*/ 	.word	0x0000000e


	//----- nvinfo : EIATTR_FRAME_SIZE
	.align		4
.L_1:
        /*000c*/ 	.byte	0x04, 0x11
        /*000e*/ 	.short	(.L_3 - .L_2)
	.align		4
.L_2:
        /*0010*/ 	.word	index@(_Z2q1PiS_ii)
        /*0014*/ 	.word	0x00000000


	//----- nvinfo : EIATTR_MIN_STACK_SIZE
	.align		4
.L_3:
        /*0018*/ 	.byte	0x04, 0x12
        /*001a*/ 	.short	(.L_5 - .L_4)
	.align		4
.L_4:
        /*001c*/ 	.word	index@(_Z2q1PiS_ii)
        /*0020*/ 	.word	0x00000000
.L_5:


//--------------------- .nv.compat                --------------------------
	.section	.nv.compat,"",@"SHT_CUDA_COMPAT_INFO"
	.align	4
        /*0000*/ 	.byte	0x02, 0x09, 0x00, 0x00, 0x02, 0x02, 0x01, 0x00, 0x02, 0x05, 0x05, 0x00, 0x03, 0x07, 0x01, 0x01
        /*0010*/ 	.byte	0x02, 0x03, 0x00, 0x00, 0x02, 0x06, 0x01, 0x00, 0x04, 0x0b, 0x08, 0x00, 0x01, 0x00, 0x00, 0x00
        /*0020*/ 	.byte	0x00, 0x00, 0x00, 0x00


//--------------------- .nv.info._Z2q1PiS_ii      --------------------------
	.section	.nv.info._Z2q1PiS_ii,"",@"SHT_CUDA_INFO"
	.sectionflags	@""
	.align	4


	//----- nvinfo : EIATTR_CUDA_API_VERSION
	.align		4
        /*0000*/ 	.byte	0x04, 0x37
        /*0002*/ 	.short	(.L_7 - .L_6)
.L_6:
        /*0004*/ 	.word	0x00000082


	//----- nvinfo : EIATTR_KPARAM_INFO
	.align		4
.L_7:
        /*0008*/ 	.byte	0x04, 0x17
        /*000a*/ 	.short	(.L_9 - .L_8)
.L_8:
        /*000c*/ 	.word	0x00000000
        /*0010*/ 	.short	0x0003
        /*0012*/ 	.short	0x0014
        /*0014*/ 	.byte	0x00, 0xf0, 0x11, 0x00


	//----- nvinfo : EIATTR_KPARAM_INFO
	.align		4
.L_9:
        /*0018*/ 	.byte	0x04, 0x17
        /*001a*/ 	.short	(.L_11 - .L_10)
.L_10:
        /*001c*/ 	.word	0x00000000
        /*0020*/ 	.short	0x0002
        /*0022*/ 	.short	0x0010
        /*0024*/ 	.byte	0x00, 0xf0, 0x11, 0x00


	//----- nvinfo : EIATTR_KPARAM_INFO
	.align		4
.L_11:
        /*0028*/ 	.byte	0x04, 0x17
        /*002a*/ 	.short	(.L_13 - .L_12)
.L_12:
        /*002c*/ 	.word	0x00000000
        /*0030*/ 	.short	0x0001
        /*0032*/ 	.short	0x0008
        /*0034*/ 	.byte	0x00, 0xf5, 0x21, 0x00


	//----- nvinfo : EIATTR_KPARAM_INFO
	.align		4
.L_13:
        /*0038*/ 	.byte	0x04, 0x17
        /*003a*/ 	.short	(.L_15 - .L_14)
.L_14:
        /*003c*/ 	.word	0x00000000
        /*0040*/ 	.short	0x0000
        /*0042*/ 	.short	0x0000
        /*0044*/ 	.byte	0x00, 0xf5, 0x21, 0x00


	//----- nvinfo : EIATTR_SPARSE_MMA_MASK
	.align		4
.L_15:
        /*0048*/ 	.byte	0x03, 0x50
        /*004a*/ 	.short	0x0000


	//----- nvinfo : EIATTR_MAXREG_COUNT
	.align		4
        /*004c*/ 	.byte	0x03, 0x1b
        /*004e*/ 	.short	0x00ff


	//----- nvinfo : EIATTR_MERCURY_ISA_VERSION
	.align		4
        /*0050*/ 	.byte	0x03, 0x5f
        /*0052*/ 	.short	0x0101


	//----- nvinfo : EIATTR_VRC_CTA_INIT_COUNT
	.align		4
        /*0054*/ 	.byte	0x02, 0x4a
	.zero		1
	.zero		1


	//----- nvinfo : EIATTR_EXIT_INSTR_OFFSETS
	.align		4
        /*0058*/ 	.byte	0x04, 0x1c
        /*005a*/ 	.short	(.L_17 - .L_16)


	//   ....[0]....
.L_16:
        /*005c*/ 	.word	0x00000650


	//----- nvinfo : EIATTR_CRS_STACK_SIZE
	.align		4
.L_17:
        /*0060*/ 	.byte	0x04, 0x1e
        /*0062*/ 	.short	(.L_19 - .L_18)
.L_18:
        /*0064*/ 	.word	0x00000000


	//----- nvinfo : EIATTR_CBANK_PARAM_SIZE
	.align		4
.L_19:
        /*0068*/ 	.byte	0x03, 0x19
        /*006a*/ 	.short	0x0018


	//----- nvinfo : EIATTR_PARAM_CBANK
	.align		4
        /*006c*/ 	.byte	0x04, 0x0a
        /*006e*/ 	.short	(.L_21 - .L_20)
	.align		4
.L_20:
        /*0070*/ 	.word	index@(.nv.constant0._Z2q1PiS_ii)
        /*0074*/ 	.short	0x0380
        /*0076*/ 	.short	0x0018


	//----- nvinfo : EIATTR_SW_WAR
	.align		4
.L_21:
        /*0078*/ 	.byte	0x04, 0x36
        /*007a*/ 	.short	(.L_23 - .L_22)
.L_22:
        /*007c*/ 	.word	0x00000008
.L_23:


//--------------------- .nv.callgraph             --------------------------
	.section	.nv.callgraph,"",@"SHT_CUDA_CALLGRAPH"
	.align	4
	.sectionentsize	8
	.align		4
        /*0000*/ 	.word	0x00000000
	.align		4
        /*0004*/ 	.word	0xffffffff
	.align		4
        /*0008*/ 	.word	0x00000000
	.align		4
        /*000c*/ 	.word	0xfffffffe
	.align		4
        /*0010*/ 	.word	0x00000000
	.align		4
        /*0014*/ 	.word	0xfffffffd
	.align		4
        /*0018*/ 	.word	0x00000000
	.align		4
        /*001c*/ 	.word	0xfffffffc


//--------------------- .text._Z2q1PiS_ii         --------------------------
	.section	.text._Z2q1PiS_ii,"ax",@progbits
	.align	128
        .global         _Z2q1PiS_ii
        .type           _Z2q1PiS_ii,@function
        .size           _Z2q1PiS_ii,(.L_x_3 - _Z2q1PiS_ii)
        .other          _Z2q1PiS_ii,@"STO_CUDA_ENTRY STV_DEFAULT"
_Z2q1PiS_ii:
.text._Z2q1PiS_ii:
[----:B------:R-:W-:Y:S01]  /*0000*/  LDC R1, c[0x0][0x37c] ;  /* 0x0000df00ff017b82 */ /* 0x000fe20000000800 */
[----:B------:R-:W0:Y:S07]  /*0010*/  S2R R3, SR_TID.X ;  /* 0x0000000000037919 */ /* 0x000e2e0000002100 */
[----:B------:R-:W0:Y:S01]  /*0020*/  S2UR UR4, SR_CTAID.X ;  /* 0x00000000000479c3 */ /* 0x000e220000002500 */
[----:B------:R-:W1:Y:S07]  /*0030*/  LDCU.64 UR6, c[0x0][0x358] ;  /* 0x00006b00ff0677ac */ /* 0x000e6e0008000a00 */
[----:B------:R-:W0:Y:S08]  /*0040*/  LDC R0, c[0x0][0x360] ;  /* 0x0000d800ff007b82 */ /* 0x000e300000000800 */
[----:B------:R-:W2:Y:S01]  /*0050*/  LDC.64 R4, c[0x0][0x380] ;  /* 0x0000e000ff047b82 */ /* 0x000ea20000000a00 */
[----:B0-----:R-:W-:-:S04]  /*0060*/  IMAD R0, R0, UR4, R3 ;  /* 0x0000000400007c24 */ /* 0x001fc8000f8e0203 */
[----:B--2---:R-:W-:-:S05]  /*0070*/  IMAD.WIDE R4, R0, 0x4, R4 ;  /* 0x0000000400047825 */ /* 0x004fca00078e0204 */
[----:B-1----:R-:W2:Y:S01]  /*0080*/  LDG.E R2, desc[UR6][R4.64] ;  /* 0x0000000604027981 */ /* 0x002ea2000c1e1900 */
[----:B------:R-:W-:Y:S01]  /*0090*/  HFMA2 R10, -RZ, RZ, 0.771484375, 0.21533203125 ;  /* 0x3a2c32e4ff0a7431 */ /* 0x000fe200000001ff */
[----:B------:R-:W-:Y:S01]  /*00a0*/  UIADD3 UR4, UPT, UPT, UR4, 0x1, URZ ;  /* 0x0000000104047890 */ /* 0x000fe2000fffe0ff */
[----:B------:R-:W-:Y:S01]  /*00b0*/  BSSY.RECONVERGENT B0, `(.L_x_0) ;  /* 0x0000055000007945 */ /* 0x000fe20003800200 */
[----:B--2---:R-:W-:Y:S02]  /*00c0*/  I2FP.F32.S32 R3, R2 ;  /* 0x0000000200037245 */ /* 0x004fe40000201400 */
[----:B------:R-:W-:Y:S02]  /*00d0*/  ISETP.NE.AND P2, PT, R2, 0x1, PT ;  /* 0x000000010200780c */ /* 0x000fe40003f45270 */
[C---:B------:R-:W-:Y:S01]  /*00e0*/  FSETP.GEU.AND P0, PT, |R3|.reuse, 1.175494350822287508e-38, PT ;  /* 0x008000000300780b */ /* 0x040fe20003f0e200 */
[----:B------:R-:W-:-:S03]  /*00f0*/  FMUL R6, |R3|, 16777216 ;  /* 0x4b80000003067820 */ /* 0x000fc60000400200 */
[----:B------:R-:W-:Y:S02]  /*0100*/  FSEL R4, RZ, -24, P0 ;  /* 0xc1c00000ff047808 */ /* 0x000fe40000000000 */
[----:B------:R-:W-:-:S04]  /*0110*/  FSEL R6, R6, |R3|, !P0 ;  /* 0x4000000306067208 */ /* 0x000fc80004000000 */
[----:B------:R-:W-:-:S04]  /*0120*/  IADD3 R7, PT, PT, R6, -0x3f3504f3, RZ ;  /* 0xc0cafb0d06077810 */ /* 0x000fc80007ffe0ff */
[----:B------:R-:W-:-:S04]  /*0130*/  LOP3.LUT R7, R7, 0xff800000, RZ, 0xc0, !PT ;  /* 0xff80000007077812 */ /* 0x000fc800078ec0ff */
[-C--:B------:R-:W-:Y:S02]  /*0140*/  IADD3 R6, PT, PT, R6, -R7.reuse, RZ ;  /* 0x8000000706067210 */ /* 0x080fe40007ffe0ff */
[----:B------:R-:W-:-:S03]  /*0150*/  I2FP.F32.S32 R7, R7 ;  /* 0x0000000700077245 */ /* 0x000fc60000201400 */
[C---:B------:R-:W-:Y:S01]  /*0160*/  FADD R8, R6.reuse, 1 ;  /* 0x3f80000006087421 */ /* 0x040fe20000000000 */
[----:B------:R-:W-:Y:S01]  /*0170*/  FADD R6, R6, -1 ;  /* 0xbf80000006067421 */ /* 0x000fe20000000000 */
[----:B------:R-:W-:-:S03]  /*0180*/  FFMA R4, R7, 1.1920928955078125e-07, R4 ;  /* 0x3400000007047823 */ /* 0x000fc60000000004 */
[----:B------:R-:W-:Y:S01]  /*0190*/  FADD R5, R6, R6 ;  /* 0x0000000606057221 */ /* 0x000fe20000000000 */
[----:B------:R-:W0:Y:S03]  /*01a0*/  MUFU.RCP R8, R8 ;  /* 0x0000000800087308 */ /* 0x000e260000001000 */
[----:B0-----:R-:W-:-:S04]  /*01b0*/  FMUL R5, R8, R5 ;  /* 0x0000000508057220 */ /* 0x001fc80000400000 */
[----:B------:R-:W-:Y:S01]  /*01c0*/  FADD R9, R6, -R5 ;  /* 0x8000000506097221 */ /* 0x000fe20000000000 */
[CC--:B------:R-:W-:Y:S01]  /*01d0*/  FMUL R7, R5.reuse, R5.reuse ;  /* 0x0000000505077220 */ /* 0x0c0fe20000400000 */
[----:B------:R-:W-:Y:S02]  /*01e0*/  FFMA R11, R5, 1.4426950216293334961, R4 ;  /* 0x3fb8aa3b050b7823 */ /* 0x000fe40000000004 */
[----:B------:R-:W-:Y:S01]  /*01f0*/  FADD R9, R9, R9 ;  /* 0x0000000909097221 */ /* 0x000fe20000000000 */
[C---:B------:R-:W-:Y:S01]  /*0200*/  FFMA R10, R7.reuse, R10, 0.0032181653659790754318 ;  /* 0x3b52e7db070a7423 */ /* 0x040fe2000000000a */
[----:B------:R-:W-:Y:S02]  /*0210*/  FADD R4, R4, -R11 ;  /* 0x8000000b04047221 */ /* 0x000fe40000000000 */
[----:B------:R-:W-:Y:S01]  /*0220*/  FFMA R9, R6, -R5, R9 ;  /* 0x8000000506097223 */ /* 0x000fe20000000009 */
[----:B------:R-:W-:Y:S01]  /*0230*/  FFMA R10, R7, R10, 0.018033718690276145935 ;  /* 0x3c93bb73070a7423 */ /* 0x000fe2000000000a */
[----:B------:R-:W-:-:S02]  /*0240*/  FFMA R4, R5, 1.4426950216293334961, R4 ;  /* 0x3fb8aa3b05047823 */ /* 0x000fc40000000004 */
[----:B------:R-:W-:Y:S01]  /*0250*/  FMUL R9, R8, R9 ;  /* 0x0000000908097220 */ /* 0x000fe20000400000 */
[----:B------:R-:W-:-:S03]  /*0260*/  FFMA R10, R7, R10, 0.12022458761930465698 ;  /* 0x3df6384f070a7423 */ /* 0x000fc6000000000a */
[----:B------:R-:W-:Y:S01]  /*0270*/  FFMA R4, R9, 1.4426950216293334961, R4 ;  /* 0x3fb8aa3b09047823 */ /* 0x000fe20000000004 */
[----:B------:R-:W-:-:S03]  /*0280*/  FMUL R10, R7, R10 ;  /* 0x0000000a070a7220 */ /* 0x000fc60000400000 */
[----:B------:R-:W-:Y:S01]  /*0290*/  FFMA R4, R5, 1.9251366722983220825e-08, R4 ;  /* 0x32a55e3405047823 */ /* 0x000fe20000000004 */
[----:B------:R-:W-:-:S04]  /*02a0*/  FMUL R6, R10, 3 ;  /* 0x404000000a067820 */ /* 0x000fc80000400000 */
[----:B------:R-:W-:Y:S01]  /*02b0*/  FFMA R4, R9, R6, R4 ;  /* 0x0000000609047223 */ /* 0x000fe20000000004 */
[----:B------:R-:W-:-:S03]  /*02c0*/  MOV R9, 0x391fcb8e ;  /* 0x391fcb8e00097802 */ /* 0x000fc60000000f00 */
[----:B------:R-:W-:Y:S01]  /*02d0*/  FFMA R10, R5, R10, R4 ;  /* 0x0000000a050a7223 */ /* 0x000fe20000000004 */
[----:B------:R-:W-:-:S03]  /*02e0*/  I2FP.F32.U32 R4, UR4 ;  /* 0x0000000400047c45 */ /* 0x000fc60008201000 */
[----:B------:R-:W-:-:S04]  /*02f0*/  FADD R5, R11, R10 ;  /* 0x0000000a0b057221 */ /* 0x000fc80000000000 */
[----:B------:R-:W-:Y:S01]  /*0300*/  FMUL R7, R4, R5 ;  /* 0x0000000504077220 */ /* 0x000fe20000400000 */
[----:B------:R-:W-:-:S03]  /*0310*/  FADD R11, -R11, R5 ;  /* 0x000000050b0b7221 */ /* 0x000fc60000000100 */
[----:B------:R-:W0:Y:S01]  /*0320*/  FRND R8, R7 ;  /* 0x0000000700087307 */ /* 0x000e220000201000 */
[----:B------:R-:W-:Y:S01]  /*0330*/  FADD R11, R10, -R11 ;  /* 0x8000000b0a0b7221 */ /* 0x000fe20000000000 */
[----:B------:R-:W-:Y:S01]  /*0340*/  FFMA R6, R4, R5, -R7 ;  /* 0x0000000504067223 */ /* 0x000fe20000000807 */
[----:B------:R-:W-:-:S03]  /*0350*/  FSETP.GEU.AND P1, PT, R7, RZ, PT ;  /* 0x000000ff0700720b */ /* 0x000fc60003f2e000 */
[----:B------:R-:W-:Y:S02]  /*0360*/  FFMA R6, R4, R11, R6 ;  /* 0x0000000b04067223 */ /* 0x000fe40000000006 */
[----:B------:R-:W1:Y:S01]  /*0370*/  F2I.NTZ R10, R7 ;  /* 0x00000007000a7305 */ /* 0x000e620000203100 */
[C---:B0-----:R-:W-:Y:S01]  /*0380*/  FADD R5, R7.reuse, -R8 ;  /* 0x8000000807057221 */ /* 0x041fe20000000000 */
[----:B------:R-:W-:Y:S01]  /*0390*/  FSETP.GT.AND P0, PT, R8, RZ, PT ;  /* 0x000000ff0800720b */ /* 0x000fe20003f04000 */
[----:B------:R-:W-:Y:S02]  /*03a0*/  HFMA2 R8, -RZ, RZ, 1.875, 0 ;  /* 0x3f800000ff087431 */ /* 0x000fe400000001ff */
[----:B------:R-:W-:Y:S01]  /*03b0*/  FADD R6, R6, R5 ;  /* 0x0000000506067221 */ /* 0x000fe20000000000 */
[----:B------:R-:W-:Y:S02]  /*03c0*/  SEL R11, RZ, 0x83000000, P0 ;  /* 0x83000000ff0b7807 */ /* 0x000fe40000000000 */
[----:B------:R-:W-:Y:S01]  /*03d0*/  FSETP.GT.AND P0, PT, |R7|, 152, PT ;  /* 0x431800000700780b */ /* 0x000fe20003f04200 */
[----:B------:R-:W-:-:S04]  /*03e0*/  FFMA R5, R6, R9, 0.0013391353422775864601 ;  /* 0x3aaf85ed06057423 */ /* 0x000fc80000000009 */
[----:B------:R-:W-:-:S04]  /*03f0*/  FFMA R5, R6, R5, 0.0096188392490148544312 ;  /* 0x3c1d985606057423 */ /* 0x000fc80000000005 */
[----:B------:R-:W-:-:S04]  /*0400*/  FFMA R5, R6, R5, 0.055503588169813156128 ;  /* 0x3d6357bb06057423 */ /* 0x000fc80000000005 */
[----:B------:R-:W-:Y:S01]  /*0410*/  FFMA R9, R6, R5, 0.24022644758224487305 ;  /* 0x3e75fdec06097423 */ /* 0x000fe20000000005 */
[----:B------:R-:W-:-:S03]  /*0420*/  FMUL R5, R4, 0.5 ;  /* 0x3f00000004057820 */ /* 0x000fc60000400000 */
[----:B------:R-:W-:-:S03]  /*0430*/  FFMA R9, R6, R9, 0.69314718246459960938 ;  /* 0x3f31721806097423 */ /* 0x000fc60000000009 */
[----:B------:R-:W0:Y:S01]  /*0440*/  FRND.TRUNC R5, R5 ;  /* 0x0000000500057307 */ /* 0x000e22000020d000 */
[----:B------:R-:W-:Y:S01]  /*0450*/  FFMA R9, R6, R9, 1 ;  /* 0x3f80000006097423 */ /* 0x000fe20000000009 */
[----:B------:R-:W-:Y:S02]  /*0460*/  IADD3 R6, PT, PT, R11, 0x7f000000, RZ ;  /* 0x7f0000000b067810 */ /* 0x000fe40007ffe0ff */
[----:B-1----:R-:W-:-:S03]  /*0470*/  LEA R11, R10, -R11, 0x17 ;  /* 0x8000000b0a0b7211 */ /* 0x002fc600078eb8ff */
[----:B------:R-:W-:-:S04]  /*0480*/  FMUL R6, R9, R6 ;  /* 0x0000000609067220 */ /* 0x000fc80000400000 */
[----:B------:R-:W-:Y:S01]  /*0490*/  FMUL R6, R6, R11 ;  /* 0x0000000b06067220 */ /* 0x000fe20000400000 */
[----:B------:R-:W-:Y:S01]  /*04a0*/  @P0 FSEL R6, RZ, +INF , !P1 ;  /* 0x7f800000ff060808 */ /* 0x000fe20004800000 */
[----:B0-----:R-:W-:Y:S01]  /*04b0*/  FADD R7, R5, R5 ;  /* 0x0000000505077221 */ /* 0x001fe20000000000 */
[----:B------:R-:W-:Y:S06]  /*04c0*/  @!P2 BRA `(.L_x_1) ;  /* 0x00000000004ca947 */ /* 0x000fec0003800000 */
[----:B------:R-:W-:-:S04]  /*04d0*/  FSETP.NAN.AND P0, PT, |R4|, |R4|, PT ;  /* 0x400000040400720b */ /* 0x000fc80003f08200 */
[----:B------:R-:W-:-:S13]  /*04e0*/  FSETP.NUM.AND P0, PT, |R3|, |R3|, !P0 ;  /* 0x400000030300720b */ /* 0x000fda0004707200 */
[----:B------:R-:W-:Y:S01]  /*04f0*/  @!P0 FADD R8, R3, R4 ;  /* 0x0000000403088221 */ /* 0x000fe20000000000 */
[----:B------:R-:W-:Y:S06]  /*0500*/  @!P0 BRA `(.L_x_1) ;  /* 0x00000000003c8947 */ /* 0x000fec0003800000 */
[----:B------:R-:W-:Y:S01]  /*0510*/  FSETP.NEU.AND P0, PT, |R3|, +INF , PT ;  /* 0x7f8000000300780b */ /* 0x000fe20003f0d200 */
[----:B------:R-:W-:-:S03]  /*0520*/  FADD R7, R4, -R7 ;  /* 0x8000000704077221 */ /* 0x000fc60000000000 */
[----:B------:R-:W-:-:S04]  /*0530*/  ISETP.NE.AND P0, PT, R2, RZ, P0 ;  /* 0x000000ff0200720c */ /* 0x000fc80000705270 */
[----:B------:R-:W-:-:S09]  /*0540*/  FSETP.NEU.AND P1, PT, |R7|, 1, !P0 ;  /* 0x3f8000000700780b */ /* 0x000fd2000472d200 */
[----:B------:R-:W-:-:S05]  /*0550*/  @!P0 FADD R3, R3, R3 ;  /* 0x0000000303038221 */ /* 0x000fca0000000000 */
[----:B------:R-:W-:-:S04]  /*0560*/  @P1 LOP3.LUT R3, R3, 0x7fffffff, RZ, 0xc0, !PT ;  /* 0x7fffffff03031812 */ /* 0x000fc800078ec0ff */
[----:B------:R-:W-:Y:S01]  /*0570*/  @!P0 MOV R8, R3 ;  /* 0x0000000300088202 */ /* 0x000fe20000000f00 */
[----:B------:R-:W-:Y:S06]  /*0580*/  @!P0 BRA `(.L_x_1) ;  /* 0x00000000001c8947 */ /* 0x000fec0003800000 */
[----:B------:R-:W-:Y:S02]  /*0590*/  FSETP.NEU.AND P0, PT, |R4|, +INF , PT ;  /* 0x7f8000000400780b */ /* 0x000fe40003f0d200 */
[----:B------:R-:W-:-:S13]  /*05a0*/  ISETP.EQ.AND P1, PT, R2, -0x1, PT ;  /* 0xffffffff0200780c */ /* 0x000fda0003f22270 */
[----:B------:R-:W-:Y:S05]  /*05b0*/  @!P0 BRA P1, `(.L_x_1) ;  /* 0x0000000000108947 */ /* 0x000fea0000800000 */
[----:B------:R-:W-:Y:S02]  /*05c0*/  ISETP.GT.AND P0, PT, R2, -0x1, PT ;  /* 0xffffffff0200780c */ /* 0x000fe40003f04270 */
[----:B------:R-:W-:-:S11]  /*05d0*/  MOV R8, R6 ;  /* 0x0000000600087202 */ /* 0x000fd60000000f00 */
[----:B------:R-:W-:-:S04]  /*05e0*/  @!P0 FSETP.NEU.AND P1, PT, |R7|, 1, PT ;  /* 0x3f8000000700880b */ /* 0x000fc80003f2d200 */
[----:B------:R-:W-:-:S09]  /*05f0*/  @!P0 FSEL R8, R6, -R6, P1 ;  /* 0x8000000606088208 */ /* 0x000fd20000800000 */
.L_x_1:
[----:B------:R-:W-:Y:S05]  /*0600*/  BSYNC.RECONVERGENT B0 ;  /* 0x0000000000007941 */ /* 0x000fea0003800200 */
.L_x_0:
[----:B------:R-:W0:Y:S01]  /*0610*/  LDC.64 R2, c[0x0][0x388] ;  /* 0x0000e200ff027b82 */ /* 0x000e220000000a00 */
[----:B------:R-:W1:Y:S01]  /*0620*/  F2I.TRUNC.NTZ R5, R8 ;  /* 0x0000000800057305 */ /* 0x000e62000020f100 */
[----:B0-----:R-:W-:-:S05]  /*0630*/  IMAD.WIDE R2, R0, 0x4, R2 ;  /* 0x0000000400027825 */ /* 0x001fca00078e0202 */
[----:B-1----:R-:W-:Y:S01]  /*0640*/  STG.E desc[UR6][R2.64], R5 ;  /* 0x0000000502007986 */ /* 0x002fe2000c101906 */
[----:B------:R-:W-:Y:S05]  /*0650*/  EXIT ;  /* 0x000000000000794d */ /* 0x000fea0003800000 */
.L_x_2:
[----:B------:R-:W-:-:S00]  /*0660*/  BRA `(.L_x_2) ;  /* 0xfffffffc00fc7947 */ /* 0x000fc0000383ffff */
[----:B------:R-:W-:-:S00]  /*0670*/  NOP ;  /* 0x0000000000007918 */ /* 0x000fc00000000000 */
        /* <DEDUP_REMOVED lines=8> */
.L_x_3:


//--------------------- .nv.shared.reserved.0     --------------------------
	.section	.nv.shared.reserved.0,"aw",@nobits
	.weak		__nv_reservedSMEM_offset_0_alias
	.size		__nv_reservedSMEM_offset_0_alias, 0, 64
	.other		__nv_reservedSMEM_offset_0_alias,@"STO_CUDA_RESERVED_SHARED STV_DEFAULT"
__nv_reservedSMEM_offset_0_alias:
	.zero		0
	.zero		64


//--------------------- .nv.constant0._Z2q1PiS_ii --------------------------
	.section	.nv.constant0._Z2q1PiS_ii,"a",@progbits
	.sectionflags	@""
	.align	4
.nv.constant0._Z2q1PiS_ii:
	.zero		920


//--------------------- SYMBOLS --------------------------

	.type		.nv.reservedSmem.offset0,@object
	.size		.nv.reservedSmem.offset0,0x4
